//
// Generated by NVIDIA NVVM Compiler
//
// Compiler Build ID: CL-36424714
// Cuda compilation tools, release 13.0, V13.0.88
// Based on NVVM 20.0.0
//

.version 9.0
.target sm_100
.address_size 64

	// .globl	_Z5setupPii

.visible .entry _Z5setupPii(
	.param .u64 .ptr .align 1 _Z5setupPii_param_0,
	.param .u32 _Z5setupPii_param_1
)
{
	.reg .pred 	%p<2>;
	.reg .b32 	%r<7>;
	.reg .b64 	%rd<5>;

	ld.param.u64 	%rd1, [_Z5setupPii_param_0];
	ld.param.u32 	%r2, [_Z5setupPii_param_1];
	mov.u32 	%r3, %ctaid.x;
	mov.u32 	%r4, %ntid.x;
	mov.u32 	%r5, %tid.x;
	mad.lo.s32 	%r1, %r3, %r4, %r5;
	setp.ge.s32 	%p1, %r1, %r2;
	@%p1 bra 	$L__BB0_2;
	cvta.to.global.u64 	%rd2, %rd1;
	mul.wide.s32 	%rd3, %r1, 4;
	add.s64 	%rd4, %rd2, %rd3;
	mov.b32 	%r6, 1;
	st.global.u32 	[%rd4], %r6;
$L__BB0_2:
	ret;

}
	// .globl	_Z3minPiS_i
.visible .entry _Z3minPiS_i(
	.param .u64 .ptr .align 1 _Z3minPiS_i_param_0,
	.param .u64 .ptr .align 1 _Z3minPiS_i_param_1,
	.param .u32 _Z3minPiS_i_param_2
)
{
	.reg .pred 	%p<23>;
	.reg .b32 	%r<55>;
	.reg .b64 	%rd<17>;

	ld.param.u64 	%rd10, [_Z3minPiS_i_param_0];
	ld.param.u64 	%rd11, [_Z3minPiS_i_param_1];
	ld.param.u32 	%r29, [_Z3minPiS_i_param_2];
	cvta.to.global.u64 	%rd1, %rd11;
	mov.u32 	%r30, %ctaid.x;
	mov.u32 	%r31, %ntid.x;
	mul.lo.s32 	%r1, %r30, %r31;
	mov.u32 	%r2, %tid.x;
	add.s32 	%r3, %r1, %r2;
	setp.lt.s32 	%p1, %r29, 1;
	@%p1 bra 	$L__BB1_19;
	cvta.to.global.u64 	%rd12, %rd10;
	mul.wide.s32 	%rd13, %r3, 4;
	add.s64 	%rd2, %rd1, %rd13;
	add.s64 	%rd3, %rd12, %rd13;
	and.b32  	%r4, %r29, 3;
	setp.lt.u32 	%p2, %r29, 4;
	mov.b32 	%r52, 0;
	@%p2 bra 	$L__BB1_13;
	and.b32  	%r52, %r29, 2147483644;
	sub.s32 	%r48, 1, %r3;
	add.s32 	%r47, %r3, -1;
	neg.s32 	%r46, %r52;
	add.s64 	%rd15, %rd1, 8;
$L__BB1_3:
	setp.ge.s32 	%p3, %r3, %r29;
	@%p3 bra 	$L__BB1_12;
	ld.global.u32 	%r34, [%rd15+-8];
	ld.global.u32 	%r50, [%rd2];
	setp.ge.s32 	%p4, %r34, %r50;
	setp.eq.s32 	%p5, %r47, -1;
	or.pred  	%p6, %p5, %p4;
	@%p6 bra 	$L__BB1_6;
	mov.b32 	%r35, 0;
	st.global.u32 	[%rd3], %r35;
	ld.global.u32 	%r50, [%rd2];
$L__BB1_6:
	ld.global.u32 	%r36, [%rd15+-4];
	setp.ge.s32 	%p7, %r36, %r50;
	setp.eq.s32 	%p8, %r48, 0;
	or.pred  	%p9, %p8, %p7;
	@%p9 bra 	$L__BB1_8;
	mov.b32 	%r37, 0;
	st.global.u32 	[%rd3], %r37;
	ld.global.u32 	%r50, [%rd2];
$L__BB1_8:
	ld.global.u32 	%r38, [%rd15];
	setp.ge.s32 	%p10, %r38, %r50;
	setp.eq.s32 	%p11, %r47, 1;
	or.pred  	%p12, %p11, %p10;
	@%p12 bra 	$L__BB1_10;
	mov.b32 	%r39, 0;
	st.global.u32 	[%rd3], %r39;
	ld.global.u32 	%r50, [%rd2];
$L__BB1_10:
	ld.global.u32 	%r40, [%rd15+4];
	setp.ge.s32 	%p13, %r40, %r50;
	setp.eq.s32 	%p14, %r48, -2;
	or.pred  	%p15, %p14, %p13;
	@%p15 bra 	$L__BB1_12;
	mov.b32 	%r41, 0;
	st.global.u32 	[%rd3], %r41;
$L__BB1_12:
	add.s32 	%r48, %r48, 4;
	add.s32 	%r47, %r47, -4;
	add.s32 	%r46, %r46, 4;
	add.s64 	%rd15, %rd15, 16;
	setp.ne.s32 	%p16, %r46, 0;
	@%p16 bra 	$L__BB1_3;
$L__BB1_13:
	setp.eq.s32 	%p17, %r4, 0;
	@%p17 bra 	$L__BB1_19;
	sub.s32 	%r42, %r52, %r1;
	sub.s32 	%r54, %r42, %r2;
	mul.wide.u32 	%rd14, %r52, 4;
	add.s64 	%rd16, %rd1, %rd14;
	neg.s32 	%r53, %r4;
$L__BB1_15:
	.pragma "nounroll";
	setp.ge.s32 	%p18, %r3, %r29;
	@%p18 bra 	$L__BB1_18;
	ld.global.u32 	%r43, [%rd16];
	ld.global.u32 	%r44, [%rd2];
	setp.ge.s32 	%p19, %r43, %r44;
	setp.eq.s32 	%p20, %r54, 0;
	or.pred  	%p21, %p20, %p19;
	@%p21 bra 	$L__BB1_18;
	mov.b32 	%r45, 0;
	st.global.u32 	[%rd3], %r45;
$L__BB1_18:
	add.s32 	%r54, %r54, 1;
	add.s64 	%rd16, %rd16, 4;
	add.s32 	%r53, %r53, 1;
	setp.ne.s32 	%p22, %r53, 0;
	@%p22 bra 	$L__BB1_15;
$L__BB1_19:
	ret;

}
	// .globl	_Z6finishPiS_S_i
.visible .entry _Z6finishPiS_S_i(
	.param .u64 .ptr .align 1 _Z6finishPiS_S_i_param_0,
	.param .u64 .ptr .align 1 _Z6finishPiS_S_i_param_1,
	.param .u64 .ptr .align 1 _Z6finishPiS_S_i_param_2,
	.param .u32 _Z6finishPiS_S_i_param_3
)
{
	.reg .pred 	%p<3>;
	.reg .b32 	%r<8>;
	.reg .b64 	%rd<11>;

	ld.param.u64 	%rd1, [_Z6finishPiS_S_i_param_0];
	ld.param.u64 	%rd2, [_Z6finishPiS_S_i_param_1];
	ld.param.u64 	%rd3, [_Z6finishPiS_S_i_param_2];
	ld.param.u32 	%r2, [_Z6finishPiS_S_i_param_3];
	mov.u32 	%r3, %ctaid.x;
	mov.u32 	%r4, %ntid.x;
	mov.u32 	%r5, %tid.x;
	mad.lo.s32 	%r1, %r3, %r4, %r5;
	setp.ge.s32 	%p1, %r1, %r2;
	@%p1 bra 	$L__BB2_3;
	cvta.to.global.u64 	%rd4, %rd1;
	mul.wide.s32 	%rd5, %r1, 4;
	add.s64 	%rd6, %rd4, %rd5;
	ld.global.u32 	%r6, [%rd6];
	setp.ne.s32 	%p2, %r6, 1;
	@%p2 bra 	$L__BB2_3;
	cvta.to.global.u64 	%rd7, %rd2;
	add.s64 	%rd9, %rd7, %rd5;
	ld.global.u32 	%r7, [%rd9];
	cvta.to.global.u64 	%rd10, %rd3;
	st.global.u32 	[%rd10], %r7;
$L__BB2_3:
	ret;

}
	// .globl	_Z11last_digitsPiS_i
.visible .entry _Z11last_digitsPiS_i(
	.param .u64 .ptr .align 1 _Z11last_digitsPiS_i_param_0,
	.param .u64 .ptr .align 1 _Z11last_digitsPiS_i_param_1,
	.param .u32 _Z11last_digitsPiS_i_param_2
)
{
	.reg .pred 	%p<2>;
	.reg .b32 	%r<13>;
	.reg .b64 	%rd<8>;

	ld.param.u64 	%rd1, [_Z11last_digitsPiS_i_param_0];
	ld.param.u64 	%rd2, [_Z11last_digitsPiS_i_param_1];
	ld.param.u32 	%r2, [_Z11last_digitsPiS_i_param_2];
	mov.u32 	%r3, %ctaid.x;
	mov.u32 	%r4, %ntid.x;
	mov.u32 	%r5, %tid.x;
	mad.lo.s32 	%r1, %r3, %r4, %r5;
	setp.ge.s32 	%p1, %r1, %r2;
	@%p1 bra 	$L__BB3_2;
	cvta.to.global.u64 	%rd3, %rd2;
	cvta.to.global.u64 	%rd4, %rd1;
	mul.wide.s32 	%rd5, %r1, 4;
	add.s64 	%rd6, %rd3, %rd5;
	ld.global.u32 	%r6, [%rd6];
	mul.hi.s32 	%r7, %r6, 1717986919;
	shr.u32 	%r8, %r7, 31;
	shr.s32 	%r9, %r7, 2;
	add.s32 	%r10, %r9, %r8;
	mul.lo.s32 	%r11, %r10, 10;
	sub.s32 	%r12, %r6, %r11;
	add.s64 	%rd7, %rd4, %rd5;
	st.global.u32 	[%rd7], %r12;
$L__BB3_2:
	ret;

}


// ===== COMPILED SASS (sm_100) =====

	.target	sm_100

	.elftype	@"ET_EXEC"


//--------------------- .note.nv.tkinfo           --------------------------
	.section	.note.nv.tkinfo,"",@"SHT_NOTE"
	.sectionflags	@"SHF_NOTE_NV_TKINFO"
	.tkinfo
        /*0018*/ 	.word	0x00000002
        /*0030*/ 	.string	""
        /*0030*/ 	.string	"ptxas"
        /*0030*/ 	.string	"Cuda compilation tools, release 13.0, V13.0.88"
        /*0030*/ 	.string	"Build cuda_13.0.r13.0/compiler.36424714_0"
        /*0030*/ 	.string	"-arch sm_100 -m 64 "



//--------------------- .note.nv.cuinfo           --------------------------
	.section	.note.nv.cuinfo,"",@"SHT_NOTE"
	.sectionflags	@"SHF_NOTE_NV_CUINFO"
        /*0018*/ 	.short	0x0002
        /*001a*/ 	.short	0x0064
        /*001c*/ 	.short	0x0082
	.zero		2


//--------------------- .nv.info                  --------------------------
	.section	.nv.info,"",@"SHT_CUDA_INFO"
	.align	4


	//----- nvinfo : EIATTR_REGCOUNT
	.align		4
        /*0000*/ 	.byte	0x04, 0x2f
        /*0002*/ 	.short	(.L_1 - .L_0)
	.align		4
.L_0:
        /*0004*/ 	.word	index@(_Z5setupPii)
        /*0008*/ 	.word	0x0000000a


	//----- nvinfo : EIATTR_FRAME_SIZE
	.align		4
.L_1:
        /*000c*/ 	.byte	0x04, 0x11
        /*000e*/ 	.short	(.L_3 - .L_2)
	.align		4
.L_2:
        /*0010*/ 	.word	index@(_Z5setupPii)
        /*0014*/ 	.word	0x00000000


	//----- nvinfo : EIATTR_REGCOUNT
	.align		4
.L_3:
        /*0018*/ 	.byte	0x04, 0x2f
        /*001a*/ 	.short	(.L_5 - .L_4)
	.align		4
.L_4:
        /*001c*/ 	.word	index@(_Z3minPiS_i)
        /*0020*/ 	.word	0x00000013


	//----- nvinfo : EIATTR_FRAME_SIZE
	.align		4
.L_5:
        /*0024*/ 	.byte	0x04, 0x11
        /*0026*/ 	.short	(.L_7 - .L_6)
	.align		4
.L_6:
        /*0028*/ 	.word	index@(_Z3minPiS_i)
        /*002c*/ 	.word	0x00000000


	//----- nvinfo : EIATTR_REGCOUNT
	.align		4
.L_7:
        /*0030*/ 	.byte	0x04, 0x2f
        /*0032*/ 	.short	(.L_9 - .L_8)
	.align		4
.L_8:
        /*0034*/ 	.word	index@(_Z6finishPiS_S_i)
        /*0038*/ 	.word	0x00000008


	//----- nvinfo : EIATTR_FRAME_SIZE
	.align		4
.L_9:
        /*003c*/ 	.byte	0x04, 0x11
        /*003e*/ 	.short	(.L_11 - .L_10)
	.align		4
.L_10:
        /*0040*/ 	.word	index@(_Z6finishPiS_S_i)
        /*0044*/ 	.word	0x00000000


	//----- nvinfo : EIATTR_REGCOUNT
	.align		4
.L_11:
        /*0048*/ 	.byte	0x04, 0x2f
        /*004a*/ 	.short	(.L_13 - .L_12)
	.align		4
.L_12:
        /*004c*/ 	.word	index@(_Z11last_digitsPiS_i)
        /*0050*/ 	.word	0x0000000c


	//----- nvinfo : EIATTR_FRAME_SIZE
	.align		4
.L_13:
        /*0054*/ 	.byte	0x04, 0x11
        /*0056*/ 	.short	(.L_15 - .L_14)
	.align		4
.L_14:
        /*0058*/ 	.word	index@(_Z11last_digitsPiS_i)
        /*005c*/ 	.word	0x00000000


	//----- nvinfo : EIATTR_MIN_STACK_SIZE
	.align		4
.L_15:
        /*0060*/ 	.byte	0x04, 0x12
        /*0062*/ 	.short	(.L_17 - .L_16)
	.align		4
.L_16:
        /*0064*/ 	.word	index@(_Z11last_digitsPiS_i)
        /*0068*/ 	.word	0x00000000


	//----- nvinfo : EIATTR_MIN_STACK_SIZE
	.align		4
.L_17:
        /*006c*/ 	.byte	0x04, 0x12
        /*006e*/ 	.short	(.L_19 - .L_18)
	.align		4
.L_18:
        /*0070*/ 	.word	index@(_Z6finishPiS_S_i)
        /*0074*/ 	.word	0x00000000


	//----- nvinfo : EIATTR_MIN_STACK_SIZE
	.align		4
.L_19:
        /*0078*/ 	.byte	0x04, 0x12
        /*007a*/ 	.short	(.L_21 - .L_20)
	.align		4
.L_20:
        /*007c*/ 	.word	index@(_Z3minPiS_i)
        /*0080*/ 	.word	0x00000000


	//----- nvinfo : EIATTR_MIN_STACK_SIZE
	.align		4
.L_21:
        /*0084*/ 	.byte	0x04, 0x12
        /*0086*/ 	.short	(.L_23 - .L_22)
	.align		4
.L_22:
        /*0088*/ 	.word	index@(_Z5setupPii)
        /*008c*/ 	.word	0x00000000
.L_23:


//--------------------- .nv.compat                --------------------------
	.section	.nv.compat,"",@"SHT_CUDA_COMPAT_INFO"
	.align	4
        /*0000*/ 	.byte	0x02, 0x09, 0x00, 0x00, 0x02, 0x02, 0x01, 0x00, 0x02, 0x05, 0x05, 0x00, 0x03, 0x07, 0x01, 0x01
        /*0010*/ 	.byte	0x02, 0x03, 0x00, 0x00, 0x02, 0x06, 0x01, 0x00, 0x04, 0x0b, 0x08, 0x00, 0x09, 0x00, 0x00, 0x00
        /*0020*/ 	.byte	0x00, 0x00, 0x00, 0x00


//--------------------- .nv.info._Z11last_digitsPiS_i --------------------------
	.section	.nv.info._Z11last_digitsPiS_i,"",@"SHT_CUDA_INFO"
	.sectionflags	@""
	.align	4


	//----- nvinfo : EIATTR_CUDA_API_VERSION
	.align		4
        /*0000*/ 	.byte	0x04, 0x37
        /*0002*/ 	.short	(.L_25 - .L_24)
.L_24:
        /*0004*/ 	.word	0x00000082


	//----- nvinfo : EIATTR_KPARAM_INFO
	.align		4
.L_25:
        /*0008*/ 	.byte	0x04, 0x17
        /*000a*/ 	.short	(.L_27 - .L_26)
.L_26:
        /*000c*/ 	.word	0x00000000
        /*0010*/ 	.short	0x0002
        /*0012*/ 	.short	0x0010
        /*0014*/ 	.byte	0x00, 0xf0, 0x11, 0x00


	//----- nvinfo : EIATTR_KPARAM_INFO
	.align		4
.L_27:
        /*0018*/ 	.byte	0x04, 0x17
        /*001a*/ 	.short	(.L_29 - .L_28)
.L_28:
        /*001c*/ 	.word	0x00000000
        /*0020*/ 	.short	0x0001
        /*0022*/ 	.short	0x0008
        /*0024*/ 	.byte	0x00, 0xf5, 0x21, 0x00


	//----- nvinfo : EIATTR_KPARAM_INFO
	.align		4
.L_29:
        /*0028*/ 	.byte	0x04, 0x17
        /*002a*/ 	.short	(.L_31 - .L_30)
.L_30:
        /*002c*/ 	.word	0x00000000
        /*0030*/ 	.short	0x0000
        /*0032*/ 	.short	0x0000
        /*0034*/ 	.byte	0x00, 0xf5, 0x21, 0x00


	//----- nvinfo : EIATTR_SPARSE_MMA_MASK
	.align		4
.L_31:
        /*0038*/ 	.byte	0x03, 0x50
        /*003a*/ 	.short	0x0000


	//----- nvinfo : EIATTR_MAXREG_COUNT
	.align		4
        /*003c*/ 	.byte	0x03, 0x1b
        /*003e*/ 	.short	0x00ff


	//----- nvinfo : EIATTR_MERCURY_ISA_VERSION
	.align		4
        /*0040*/ 	.byte	0x03, 0x5f
        /*0042*/ 	.short	0x0101


	//----- nvinfo : EIATTR_VRC_CTA_INIT_COUNT
	.align		4
        /*0044*/ 	.byte	0x02, 0x4a
	.zero		1
	.zero		1


	//----- nvinfo : EIATTR_EXIT_INSTR_OFFSETS
	.align		4
        /*0048*/ 	.byte	0x04, 0x1c
        /*004a*/ 	.short	(.L_33 - .L_32)


	//   ....[0]....
.L_32:
        /*004c*/ 	.word	0x00000070


	//   ....[1]....
        /*0050*/ 	.word	0x00000130


	//----- nvinfo : EIATTR_CBANK_PARAM_SIZE
	.align		4
.L_33:
        /*0054*/ 	.byte	0x03, 0x19
        /*0056*/ 	.short	0x0014


	//----- nvinfo : EIATTR_PARAM_CBANK
	.align		4
        /*0058*/ 	.byte	0x04, 0x0a
        /*005a*/ 	.short	(.L_35 - .L_34)
	.align		4
.L_34:
        /*005c*/ 	.word	index@(.nv.constant0._Z11last_digitsPiS_i)
        /*0060*/ 	.short	0x0380
        /*0062*/ 	.short	0x0014


	//----- nvinfo : EIATTR_SW_WAR
	.align		4
.L_35:
        /*0064*/ 	.byte	0x04, 0x36
        /*0066*/ 	.short	(.L_37 - .L_36)
.L_36:
        /*0068*/ 	.word	0x00000008
.L_37:


//--------------------- .nv.info._Z6finishPiS_S_i --------------------------
	.section	.nv.info._Z6finishPiS_S_i,"",@"SHT_CUDA_INFO"
	.sectionflags	@""
	.align	4


	//----- nvinfo : EIATTR_CUDA_API_VERSION
	.align		4
        /*0000*/ 	.byte	0x04, 0x37
        /*0002*/ 	.short	(.L_39 - .L_38)
.L_38:
        /*0004*/ 	.word	0x00000082


	//----- nvinfo : EIATTR_KPARAM_INFO
	.align		4
.L_39:
        /*0008*/ 	.byte	0x04, 0x17
        /*000a*/ 	.short	(.L_41 - .L_40)
.L_40:
        /*000c*/ 	.word	0x00000000
        /*0010*/ 	.short	0x0003
        /*0012*/ 	.short	0x0018
        /*0014*/ 	.byte	0x00, 0xf0, 0x11, 0x00


	//----- nvinfo : EIATTR_KPARAM_INFO
	.align		4
.L_41:
        /*0018*/ 	.byte	0x04, 0x17
        /*001a*/ 	.short	(.L_43 - .L_42)
.L_42:
        /*001c*/ 	.word	0x00000000
        /*0020*/ 	.short	0x0002
        /*0022*/ 	.short	0x0010
        /*0024*/ 	.byte	0x00, 0xf5, 0x21, 0x00


	//----- nvinfo : EIATTR_KPARAM_INFO
	.align		4
.L_43:
        /*0028*/ 	.byte	0x04, 0x17
        /*002a*/ 	.short	(.L_45 - .L_44)
.L_44:
        /*002c*/ 	.word	0x00000000
        /*0030*/ 	.short	0x0001
        /*0032*/ 	.short	0x0008
        /*0034*/ 	.byte	0x00, 0xf5, 0x21, 0x00


	//----- nvinfo : EIATTR_KPARAM_INFO
	.align		4
.L_45:
        /*0038*/ 	.byte	0x04, 0x17
        /*003a*/ 	.short	(.L_47 - .L_46)
.L_46:
        /*003c*/ 	.word	0x00000000
        /*0040*/ 	.short	0x0000
        /*0042*/ 	.short	0x0000
        /*0044*/ 	.byte	0x00, 0xf5, 0x21, 0x00


	//----- nvinfo : EIATTR_SPARSE_MMA_MASK
	.align		4
.L_47:
        /*0048*/ 	.byte	0x03, 0x50
        /*004a*/ 	.short	0x0000


	//----- nvinfo : EIATTR_MAXREG_COUNT
	.align		4
        /*004c*/ 	.byte	0x03, 0x1b
        /*004e*/ 	.short	0x00ff


	//----- nvinfo : EIATTR_MERCURY_ISA_VERSION
	.align		4
        /*0050*/ 	.byte	0x03, 0x5f
        /*0052*/ 	.short	0x0101


	//----- nvinfo : EIATTR_VRC_CTA_INIT_COUNT
	.align		4
        /*0054*/ 	.byte	0x02, 0x4a
	.zero		1
	.zero		1


	//----- nvinfo : EIATTR_EXIT_INSTR_OFFSETS
	.align		4
        /*0058*/ 	.byte	0x04, 0x1c
        /*005a*/ 	.short	(.L_49 - .L_48)


	//   ....[0]....
.L_48:
        /*005c*/ 	.word	0x00000070


	//   ....[1]....
        /*0060*/ 	.word	0x000000d0


	//   ....[2]....
        /*0064*/ 	.word	0x00000130


	//----- nvinfo : EIATTR_CBANK_PARAM_SIZE
	.align		4
.L_49:
        /*0068*/ 	.byte	0x03, 0x19
        /*006a*/ 	.short	0x001c


	//----- nvinfo : EIATTR_PARAM_CBANK
	.align		4
        /*006c*/ 	.byte	0x04, 0x0a
        /*006e*/ 	.short	(.L_51 - .L_50)
	.align		4
.L_50:
        /*0070*/ 	.word	index@(.nv.constant0._Z6finishPiS_S_i)
        /*0074*/ 	.short	0x0380
        /*0076*/ 	.short	0x001c


	//----- nvinfo : EIATTR_SW_WAR
	.align		4
.L_51:
        /*0078*/ 	.byte	0x04, 0x36
        /*007a*/ 	.short	(.L_53 - .L_52)
.L_52:
        /*007c*/ 	.word	0x00000008
.L_53:


//--------------------- .nv.info._Z3minPiS_i      --------------------------
	.section	.nv.info._Z3minPiS_i,"",@"SHT_CUDA_INFO"
	.sectionflags	@""
	.align	4


	//----- nvinfo : EIATTR_CUDA_API_VERSION
	.align		4
        /*0000*/ 	.byte	0x04, 0x37
        /*0002*/ 	.short	(.L_55 - .L_54)
.L_54:
        /*0004*/ 	.word	0x00000082


	//----- nvinfo : EIATTR_KPARAM_INFO
	.align		4
.L_55:
        /*0008*/ 	.byte	0x04, 0x17
        /*000a*/ 	.short	(.L_57 - .L_56)
.L_56:
        /*000c*/ 	.word	0x00000000
        /*0010*/ 	.short	0x0002
        /*0012*/ 	.short	0x0010
        /*0014*/ 	.byte	0x00, 0xf0, 0x11, 0x00


	//----- nvinfo : EIATTR_KPARAM_INFO
	.align		4
.L_57:
        /*0018*/ 	.byte	0x04, 0x17
        /*001a*/ 	.short	(.L_59 - .L_58)
.L_58:
        /*001c*/ 	.word	0x00000000
        /*0020*/ 	.short	0x0001
        /*0022*/ 	.short	0x0008
        /*0024*/ 	.byte	0x00, 0xf5, 0x21, 0x00


	//----- nvinfo : EIATTR_KPARAM_INFO
	.align		4
.L_59:
        /*0028*/ 	.byte	0x04, 0x17
        /*002a*/ 	.short	(.L_61 - .L_60)
.L_60:
        /*002c*/ 	.word	0x00000000
        /*0030*/ 	.short	0x0000
        /*0032*/ 	.short	0x0000
        /*0034*/ 	.byte	0x00, 0xf5, 0x21, 0x00


	//----- nvinfo : EIATTR_SPARSE_MMA_MASK
	.align		4
.L_61:
        /*0038*/ 	.byte	0x03, 0x50
        /*003a*/ 	.short	0x0000


	//----- nvinfo : EIATTR_MAXREG_COUNT
	.align		4
        /*003c*/ 	.byte	0x03, 0x1b
        /*003e*/ 	.short	0x00ff


	//----- nvinfo : EIATTR_MERCURY_ISA_VERSION
	.align		4
        /*0040*/ 	.byte	0x03, 0x5f
        /*0042*/ 	.short	0x0101


	//----- nvinfo : EIATTR_VRC_CTA_INIT_COUNT
	.align		4
        /*0044*/ 	.byte	0x02, 0x4a
	.zero		1
	.zero		1


	//----- nvinfo : EIATTR_EXIT_INSTR_OFFSETS
	.align		4
        /*0048*/ 	.byte	0x04, 0x1c
        /*004a*/ 	.short	(.L_63 - .L_62)


	//   ....[0]....
.L_62:
        /*004c*/ 	.word	0x00000040


	//   ....[1]....
        /*0050*/ 	.word	0x000003c0


	//   ....[2]....
        /*0054*/ 	.word	0x00000530


	//----- nvinfo : EIATTR_CRS_STACK_SIZE
	.align		4
.L_63:
        /*0058*/ 	.byte	0x04, 0x1e
        /*005a*/ 	.short	(.L_65 - .L_64)
.L_64:
        /*005c*/ 	.word	0x00000000


	//----- nvinfo : EIATTR_CBANK_PARAM_SIZE
	.align		4
.L_65:
        /*0060*/ 	.byte	0x03, 0x19
        /*0062*/ 	.short	0x0014


	//----- nvinfo : EIATTR_PARAM_CBANK
	.align		4
        /*0064*/ 	.byte	0x04, 0x0a
        /*0066*/ 	.short	(.L_67 - .L_66)
	.align		4
.L_66:
        /*0068*/ 	.word	index@(.nv.constant0._Z3minPiS_i)
        /*006c*/ 	.short	0x0380
        /*006e*/ 	.short	0x0014


	//----- nvinfo : EIATTR_SW_WAR
	.align		4
.L_67:
        /*0070*/ 	.byte	0x04, 0x36
        /*0072*/ 	.short	(.L_69 - .L_68)
.L_68:
        /*0074*/ 	.word	0x00000008
.L_69:


//--------------------- .nv.info._Z5setupPii      --------------------------
	.section	.nv.info._Z5setupPii,"",@"SHT_CUDA_INFO"
	.sectionflags	@""
	.align	4


	//----- nvinfo : EIATTR_CUDA_API_VERSION
	.align		4
        /*0000*/ 	.byte	0x04, 0x37
        /*0002*/ 	.short	(.L_71 - .L_70)
.L_70:
        /*0004*/ 	.word	0x00000082


	//----- nvinfo : EIATTR_KPARAM_INFO
	.align		4
.L_71:
        /*0008*/ 	.byte	0x04, 0x17
        /*000a*/ 	.short	(.L_73 - .L_72)
.L_72:
        /*000c*/ 	.word	0x00000000
        /*0010*/ 	.short	0x0001
        /*0012*/ 	.short	0x0008
        /*0014*/ 	.byte	0x00, 0xf0, 0x11, 0x00


	//----- nvinfo : EIATTR_KPARAM_INFO
	.align		4
.L_73:
        /*0018*/ 	.byte	0x04, 0x17
        /*001a*/ 	.short	(.L_75 - .L_74)
.L_74:
        /*001c*/ 	.word	0x00000000
        /*0020*/ 	.short	0x0000
        /*0022*/ 	.short	0x0000
        /*0024*/ 	.byte	0x00, 0xf5, 0x21, 0x00


	//----- nvinfo : EIATTR_SPARSE_MMA_MASK
	.align		4
.L_75:
        /*0028*/ 	.byte	0x03, 0x50
        /*002a*/ 	.short	0x0000


	//----- nvinfo : EIATTR_MAXREG_COUNT
	.align		4
        /*002c*/ 	.byte	0x03, 0x1b
        /*002e*/ 	.short	0x00ff


	//----- nvinfo : EIATTR_MERCURY_ISA_VERSION
	.align		4
        /*0030*/ 	.byte	0x03, 0x5f
        /*0032*/ 	.short	0x0101


	//----- nvinfo : EIATTR_VRC_CTA_INIT_COUNT
	.align		4
        /*0034*/ 	.byte	0x02, 0x4a
	.zero		1
	.zero		1


	//----- nvinfo : EIATTR_EXIT_INSTR_OFFSETS
	.align		4
        /*0038*/ 	.byte	0x04, 0x1c
        /*003a*/ 	.short	(.L_77 - .L_76)


	//   ....[0]....
.L_76:
        /*003c*/ 	.word	0x00000070


	//   ....[1]....
        /*0040*/ 	.word	0x000000d0


	//----- nvinfo : EIATTR_CBANK_PARAM_SIZE
	.align		4
.L_77:
        /*0044*/ 	.byte	0x03, 0x19
        /*0046*/ 	.short	0x000c


	//----- nvinfo : EIATTR_PARAM_CBANK
	.align		4
        /*0048*/ 	.byte	0x04, 0x0a
        /*004a*/ 	.short	(.L_79 - .L_78)
	.align		4
.L_78:
        /*004c*/ 	.word	index@(.nv.constant0._Z5setupPii)
        /*0050*/ 	.short	0x0380
        /*0052*/ 	.short	0x000c


	//----- nvinfo : EIATTR_SW_WAR
	.align		4
.L_79:
        /*0054*/ 	.byte	0x04, 0x36
        /*0056*/ 	.short	(.L_81 - .L_80)
.L_80:
        /*0058*/ 	.word	0x00000008
.L_81:


//--------------------- .nv.callgraph             --------------------------
	.section	.nv.callgraph,"",@"SHT_CUDA_CALLGRAPH"
	.align	4
	.sectionentsize	8
	.align		4
        /*0000*/ 	.word	0x00000000
	.align		4
        /*0004*/ 	.word	0xffffffff
	.align		4
        /*0008*/ 	.word	0x00000000
	.align		4
        /*000c*/ 	.word	0xfffffffe
	.align		4
        /*0010*/ 	.word	0x00000000
	.align		4
        /*0014*/ 	.word	0xfffffffd
	.align		4
        /*0018*/ 	.word	0x00000000
	.align		4
        /*001c*/ 	.word	0xfffffffc


//--------------------- .text._Z11last_digitsPiS_i --------------------------
	.section	.text._Z11last_digitsPiS_i,"ax",@progbits
	.align	128
        .global         _Z11last_digitsPiS_i
        .type           _Z11last_digitsPiS_i,@function
        .size           _Z11last_digitsPiS_i,(.L_x_11 - _Z11last_digitsPiS_i)
        .other          _Z11last_digitsPiS_i,@"STO_CUDA_ENTRY STV_DEFAULT"
_Z11last_digitsPiS_i:
.text._Z11last_digitsPiS_i:
[----:B------:R-:W-:Y:S01]  /*0000*/  LDC R1, c[0x0][0x37c] ;  /* 0x0000df00ff017b82 */ /* 0x000fe20000000800 */
[----:B------:R-:W0:Y:S07]  /*0010*/  S2R R0, SR_TID.X ;  /* 0x0000000000007919 */ /* 0x000e2e0000002100 */
[----:B------:R-:W0:Y:S01]  /*0020*/  S2UR UR4, SR_CTAID.X ;  /* 0x00000000000479c3 */ /* 0x000e220000002500 */
[----:B------:R-:W1:Y:S07]  /*0030*/  LDCU UR5, c[0x0][0x390] ;  /* 0x00007200ff0577ac */ /* 0x000e6e0008000800 */
[----:B------:R-:W0:Y:S02]  /*0040*/  LDC R7, c[0x0][0x360] ;  /* 0x0000d800ff077b82 */ /* 0x000e240000000800 */
[----:B0-----:R-:W-:-:S05]  /*0050*/  IMAD R7, R7, UR4, R0 ;  /* 0x0000000407077c24 */ /* 0x001fca000f8e0200 */
[----:B-1----:R-:W-:-:S13]  /*0060*/  ISETP.GE.AND P0, PT, R7, UR5, PT ;  /* 0x0000000507007c0c */ /* 0x002fda000bf06270 */
[----:B------:R-:W-:Y:S05]  /*0070*/  @P0 EXIT ;  /* 0x000000000000094d */ /* 0x000fea0003800000 */
[----:B------:R-:W0:Y:S01]  /*0080*/  LDC.64 R2, c[0x0][0x388] ;  /* 0x0000e200ff027b82 */ /* 0x000e220000000a00 */
[----:B------:R-:W1:Y:S07]  /*0090*/  LDCU.64 UR4, c[0x0][0x358] ;  /* 0x00006b00ff0477ac */ /* 0x000e6e0008000a00 */
[----:B------:R-:W2:Y:S01]  /*00a0*/  LDC.64 R4, c[0x0][0x380] ;  /* 0x0000e000ff047b82 */ /* 0x000ea20000000a00 */
[----:B0-----:R-:W-:-:S06]  /*00b0*/  IMAD.WIDE R2, R7, 0x4, R2 ;  /* 0x0000000407027825 */ /* 0x001fcc00078e0202 */
[----:B-1----:R-:W3:Y:S01]  /*00c0*/  LDG.E R2, desc[UR4][R2.64] ;  /* 0x0000000402027981 */ /* 0x002ee2000c1e1900 */
[----:B--2---:R-:W-:-:S04]  /*00d0*/  IMAD.WIDE R4, R7, 0x4, R4 ;  /* 0x0000000407047825 */ /* 0x004fc800078e0204 */
[----:B---3--:R-:W-:-:S05]  /*00e0*/  IMAD.HI R0, R2, 0x66666667, RZ ;  /* 0x6666666702007827 */ /* 0x008fca00078e02ff */
[----:B------:R-:W-:-:S04]  /*00f0*/  SHF.R.U32.HI R9, RZ, 0x1f, R0 ;  /* 0x0000001fff097819 */ /* 0x000fc80000011600 */
[----:B------:R-:W-:-:S05]  /*0100*/  LEA.HI.SX32 R9, R0, R9, 0x1e ;  /* 0x0000000900097211 */ /* 0x000fca00078ff2ff */
[----:B------:R-:W-:-:S05]  /*0110*/  IMAD R9, R9, -0xa, R2 ;  /* 0xfffffff609097824 */ /* 0x000fca00078e0202 */
[----:B------:R-:W-:Y:S01]  /*0120*/  STG.E desc[UR4][R4.64], R9 ;  /* 0x0000000904007986 */ /* 0x000fe2000c101904 */
[----:B------:R-:W-:Y:S05]  /*0130*/  EXIT ;  /* 0x000000000000794d */ /* 0x000fea0003800000 */
.L_x_0:
[----:B------:R-:W-:-:S00]  /*0140*/  BRA `(.L_x_0) ;  /* 0xfffffffc00fc7947 */ /* 0x000fc0000383ffff */
[----:B------:R-:W-:-:S00]  /*0150*/  NOP ;  /* 0x0000000000007918 */ /* 0x000fc00000000000 */
        /* <DEDUP_REMOVED lines=10> */
.L_x_11:


//--------------------- .text._Z6finishPiS_S_i    --------------------------
	.section	.text._Z6finishPiS_S_i,"ax",@progbits
	.align	128
        .global         _Z6finishPiS_S_i
        .type           _Z6finishPiS_S_i,@function
        .size           _Z6finishPiS_S_i,(.L_x_12 - _Z6finishPiS_S_i)
        .other          _Z6finishPiS_S_i,@"STO_CUDA_ENTRY STV_DEFAULT"
_Z6finishPiS_S_i:
.text._Z6finishPiS_S_i:
        /* <DEDUP_REMOVED lines=9> */
[----:B------:R-:W1:Y:S01]  /*0090*/  LDCU.64 UR4, c[0x0][0x358] ;  /* 0x00006b00ff0477ac */ /* 0x000e620008000a00 */
[----:B0-----:R-:W-:-:S06]  /*00a0*/  IMAD.WIDE R2, R5, 0x4, R2 ;  /* 0x0000000405027825 */ /* 0x001fcc00078e0202 */
[----:B-1----:R-:W2:Y:S02]  /*00b0*/  LDG.E R2, desc[UR4][R2.64] ;  /* 0x0000000402027981 */ /* 0x002ea4000c1e1900 */
[----:B--2---:R-:W-:-:S13]  /*00c0*/  ISETP.NE.AND P0, PT, R2, 0x1, PT ;  /* 0x000000010200780c */ /* 0x004fda0003f05270 */
[----:B------:R-:W-:Y:S05]  /*00d0*/  @P0 EXIT ;  /* 0x000000000000094d */ /* 0x000fea0003800000 */
[----:B------:R-:W0:Y:S02]  /*00e0*/  LDC.64 R2, c[0x0][0x388] ;  /* 0x0000e200ff027b82 */ /* 0x000e240000000a00 */
[----:B0-----:R-:W-:-:S06]  /*00f0*/  IMAD.WIDE R2, R5, 0x4, R2 ;  /* 0x0000000405027825 */ /* 0x001fcc00078e0202 */
[----:B------:R-:W2:Y:S01]  /*0100*/  LDG.E R3, desc[UR4][R2.64] ;  /* 0x0000000402037981 */ /* 0x000ea2000c1e1900 */
[----:B------:R-:W2:Y:S03]  /*0110*/  LDC.64 R4, c[0x0][0x390] ;  /* 0x0000e400ff047b82 */ /* 0x000ea60000000a00 */
[----:B--2---:R-:W-:Y:S01]  /*0120*/  STG.E desc[UR4][R4.64], R3 ;  /* 0x0000000304007986 */ /* 0x004fe2000c101904 */
[----:B------:R-:W-:Y:S05]  /*0130*/  EXIT ;  /* 0x000000000000794d */ /* 0x000fea0003800000 */
.L_x_1:
        /* <DEDUP_REMOVED lines=12> */
.L_x_12:


//--------------------- .text._Z3minPiS_i         --------------------------
	.section	.text._Z3minPiS_i,"ax",@progbits
	.align	128
        .global         _Z3minPiS_i
        .type           _Z3minPiS_i,@function
        .size           _Z3minPiS_i,(.L_x_13 - _Z3minPiS_i)
        .other          _Z3minPiS_i,@"STO_CUDA_ENTRY STV_DEFAULT"
_Z3minPiS_i:
.text._Z3minPiS_i:
[----:B------:R-:W-:Y:S08]  /*0000*/  LDC R1, c[0x0][0x37c] ;  /* 0x0000df00ff017b82 */ /* 0x000ff00000000800 */
[----:B------:R-:W0:Y:S08]  /*0010*/  LDC R6, c[0x0][0x390] ;  /* 0x0000e400ff067b82 */ /* 0x000e300000000800 */
[----:B------:R-:W1:Y:S01]  /*0020*/  S2UR UR4, SR_CTAID.X ;  /* 0x00000000000479c3 */ /* 0x000e620000002500 */
[----:B0-----:R-:W-:-:S13]  /*0030*/  ISETP.GE.AND P0, PT, R6, 0x1, PT ;  /* 0x000000010600780c */ /* 0x001fda0003f06270 */
[----:B-1----:R-:W-:Y:S05]  /*0040*/  @!P0 EXIT ;  /* 0x000000000000894d */ /* 0x002fea0003800000 */
[----:B------:R-:W0:Y:S01]  /*0050*/  S2R R10, SR_TID.X ;  /* 0x00000000000a7919 */ /* 0x000e220000002100 */
[----:B------:R-:W1:Y:S01]  /*0060*/  LDCU UR5, c[0x0][0x360] ;  /* 0x00006c00ff0577ac */ /* 0x000e620008000800 */
[----:B------:R-:W2:Y:S01]  /*0070*/  LDC.64 R2, c[0x0][0x388] ;  /* 0x0000e200ff027b82 */ /* 0x000ea20000000a00 */
[C---:B------:R-:W-:Y:S01]  /*0080*/  ISETP.GE.U32.AND P0, PT, R6.reuse, 0x4, PT ;  /* 0x000000040600780c */ /* 0x040fe20003f06070 */
[----:B------:R-:W-:Y:S01]  /*0090*/  IMAD.MOV.U32 R11, RZ, RZ, RZ ;  /* 0x000000ffff0b7224 */ /* 0x000fe200078e00ff */
[----:B------:R-:W3:Y:S01]  /*00a0*/  LDCU.64 UR8, c[0x0][0x358] ;  /* 0x00006b00ff0877ac */ /* 0x000ee20008000a00 */
[----:B------:R-:W-:-:S04]  /*00b0*/  LOP3.LUT R0, R6, 0x3, RZ, 0xc0, !PT ;  /* 0x0000000306007812 */ /* 0x000fc800078ec0ff */
[----:B------:R-:W4:Y:S01]  /*00c0*/  LDC.64 R4, c[0x0][0x380] ;  /* 0x0000e000ff047b82 */ /* 0x000f220000000a00 */
[----:B-1----:R-:W-:-:S06]  /*00d0*/  UIMAD UR4, UR4, UR5, URZ ;  /* 0x00000005040472a4 */ /* 0x002fcc000f8e02ff */
[----:B0-----:R-:W-:-:S04]  /*00e0*/  VIADD R9, R10, UR4 ;  /* 0x000000040a097c36 */ /* 0x001fc80008000000 */
[----:B--2---:R-:W-:-:S04]  /*00f0*/  IMAD.WIDE R2, R9, 0x4, R2 ;  /* 0x0000000409027825 */ /* 0x004fc800078e0202 */
[----:B----4-:R-:W-:Y:S01]  /*0100*/  IMAD.WIDE R4, R9, 0x4, R4 ;  /* 0x0000000409047825 */ /* 0x010fe200078e0204 */
[----:B---3--:R-:W-:Y:S06]  /*0110*/  @!P0 BRA `(.L_x_2) ;  /* 0x0000000000a48947 */ /* 0x008fec0003800000 */
[----:B------:R-:W0:Y:S01]  /*0120*/  LDCU.64 UR6, c[0x0][0x388] ;  /* 0x00007100ff0677ac */ /* 0x000e220008000a00 */
[----:B------:R-:W-:Y:S01]  /*0130*/  LOP3.LUT R11, R6, 0x7ffffffc, RZ, 0xc0, !PT ;  /* 0x7ffffffc060b7812 */ /* 0x000fe200078ec0ff */
[C---:B------:R-:W-:Y:S01]  /*0140*/  VIADD R15, R9.reuse, 0xffffffff ;  /* 0xffffffff090f7836 */ /* 0x040fe20000000000 */
[C---:B------:R-:W-:Y:S02]  /*0150*/  ISETP.GE.AND P1, PT, R9.reuse, R6, PT ;  /* 0x000000060900720c */ /* 0x040fe40003f26270 */
[----:B------:R-:W-:Y:S01]  /*0160*/  IADD3 R14, PT, PT, -R9, 0x1, RZ ;  /* 0x00000001090e7810 */ /* 0x000fe20007ffe1ff */
[----:B------:R-:W-:Y:S01]  /*0170*/  IMAD.MOV R16, RZ, RZ, -R11 ;  /* 0x000000ffff107224 */ /* 0x000fe200078e0a0b */
[----:B0-----:R-:W-:-:S04]  /*0180*/  UIADD3 UR5, UP0, UPT, UR6, 0x8, URZ ;  /* 0x0000000806057890 */ /* 0x001fc8000ff1e0ff */
[----:B------:R-:W-:Y:S02]  /*0190*/  UIADD3.X UR6, UPT, UPT, URZ, UR7, URZ, UP0, !UPT ;  /* 0x00000007ff067290 */ /* 0x000fe400087fe4ff */
[----:B------:R-:W-:-:S04]  /*01a0*/  IMAD.U32 R12, RZ, RZ, UR5 ;  /* 0x00000005ff0c7e24 */ /* 0x000fc8000f8e00ff */
[----:B------:R-:W-:-:S07]  /*01b0*/  IMAD.U32 R7, RZ, RZ, UR6 ;  /* 0x00000006ff077e24 */ /* 0x000fce000f8e00ff */
.L_x_5:
[----:B------:R-:W-:Y:S01]  /*01c0*/  VIADD R16, R16, 0x4 ;  /* 0x0000000410107836 */ /* 0x000fe20000000000 */
[----:B------:R-:W-:Y:S01]  /*01d0*/  BSSY.RECONVERGENT B0, `(.L_x_3) ;  /* 0x0000019000007945 */ /* 0x000fe20003800200 */
[----:B------:R-:W-:-:S03]  /*01e0*/  IMAD.MOV.U32 R6, RZ, RZ, R12 ;  /* 0x000000ffff067224 */ /* 0x000fc600078e000c */
[----:B------:R-:W-:Y:S02]  /*01f0*/  ISETP.NE.AND P2, PT, R16, RZ, PT ;  /* 0x000000ff1000720c */ /* 0x000fe40003f45270 */
[----:B------:R-:W-:Y:S01]  /*0200*/  IADD3 R12, P3, PT, R6, 0x10, RZ ;  /* 0x00000010060c7810 */ /* 0x000fe20007f7e0ff */
[----:B0-----:R-:W-:-:S12]  /*0210*/  @P1 BRA `(.L_x_4) ;  /* 0x0000000000501947 */ /* 0x001fd80003800000 */
[----:B------:R-:W2:Y:S04]  /*0220*/  LDG.E R8, desc[UR8][R6.64+-0x8] ;  /* 0xfffff80806087981 */ /* 0x000ea8000c1e1900 */
[----:B------:R-:W2:Y:S02]  /*0230*/  LDG.E R13, desc[UR8][R2.64] ;  /* 0x00000008020d7981 */ /* 0x000ea4000c1e1900 */
[----:B--2---:R-:W-:-:S04]  /*0240*/  ISETP.GE.AND P0, PT, R8, R13, PT ;  /* 0x0000000d0800720c */ /* 0x004fc80003f06270 */
[----:B------:R-:W-:-:S13]  /*0250*/  ISETP.EQ.OR P0, PT, R15, -0x1, P0 ;  /* 0xffffffff0f00780c */ /* 0x000fda0000702670 */
[----:B------:R0:W-:Y:S04]  /*0260*/  @!P0 STG.E desc[UR8][R4.64], RZ ;  /* 0x000000ff04008986 */ /* 0x0001e8000c101908 */
[----:B------:R-:W2:Y:S04]  /*0270*/  @!P0 LDG.E R13, desc[UR8][R2.64] ;  /* 0x00000008020d8981 */ /* 0x000ea8000c1e1900 */
[----:B------:R-:W2:Y:S02]  /*0280*/  LDG.E R8, desc[UR8][R6.64+-0x4] ;  /* 0xfffffc0806087981 */ /* 0x000ea4000c1e1900 */
[----:B--2---:R-:W-:-:S04]  /*0290*/  ISETP.GE.AND P0, PT, R8, R13, PT ;  /* 0x0000000d0800720c */ /* 0x004fc80003f06270 */
[----:B------:R-:W-:-:S13]  /*02a0*/  ISETP.EQ.OR P0, PT, R14, RZ, P0 ;  /* 0x000000ff0e00720c */ /* 0x000fda0000702670 */
[----:B------:R0:W-:Y:S04]  /*02b0*/  @!P0 STG.E desc[UR8][R4.64], RZ ;  /* 0x000000ff04008986 */ /* 0x0001e8000c101908 */
[----:B------:R-:W2:Y:S04]  /*02c0*/  @!P0 LDG.E R13, desc[UR8][R2.64] ;  /* 0x00000008020d8981 */ /* 0x000ea8000c1e1900 */
[----:B------:R-:W2:Y:S02]  /*02d0*/  LDG.E R8, desc[UR8][R6.64] ;  /* 0x0000000806087981 */ /* 0x000ea4000c1e1900 */
[----:B--2---:R-:W-:-:S04]  /*02e0*/  ISETP.GE.AND P0, PT, R8, R13, PT ;  /* 0x0000000d0800720c */ /* 0x004fc80003f06270 */
[----:B------:R-:W-:-:S13]  /*02f0*/  ISETP.EQ.OR P0, PT, R15, 0x1, P0 ;  /* 0x000000010f00780c */ /* 0x000fda0000702670 */
[----:B------:R0:W-:Y:S04]  /*0300*/  @!P0 STG.E desc[UR8][R4.64], RZ ;  /* 0x000000ff04008986 */ /* 0x0001e8000c101908 */
[----:B------:R-:W2:Y:S04]  /*0310*/  @!P0 LDG.E R13, desc[UR8][R2.64] ;  /* 0x00000008020d8981 */ /* 0x000ea8000c1e1900 */
[----:B------:R-:W2:Y:S02]  /*0320*/  LDG.E R8, desc[UR8][R6.64+0x4] ;  /* 0x0000040806087981 */ /* 0x000ea4000c1e1900 */
[----:B--2---:R-:W-:-:S04]  /*0330*/  ISETP.GE.AND P0, PT, R8, R13, PT ;  /* 0x0000000d0800720c */ /* 0x004fc80003f06270 */
[----:B------:R-:W-:-:S13]  /*0340*/  ISETP.EQ.OR P0, PT, R14, -0x2, P0 ;  /* 0xfffffffe0e00780c */ /* 0x000fda0000702670 */
[----:B------:R0:W-:Y:S02]  /*0350*/  @!P0 STG.E desc[UR8][R4.64], RZ ;  /* 0x000000ff04008986 */ /* 0x0001e4000c101908 */
.L_x_4:
[----:B------:R-:W-:Y:S05]  /*0360*/  BSYNC.RECONVERGENT B0 ;  /* 0x0000000000007941 */ /* 0x000fea0003800200 */
.L_x_3:
[----:B------:R-:W-:Y:S02]  /*0370*/  IMAD.X R7, RZ, RZ, R7, P3 ;  /* 0x000000ffff077224 */ /* 0x000fe400018e0607 */
[----:B------:R-:W-:Y:S02]  /*0380*/  VIADD R14, R14, 0x4 ;  /* 0x000000040e0e7836 */ /* 0x000fe40000000000 */
[----:B------:R-:W-:Y:S01]  /*0390*/  VIADD R15, R15, 0xfffffffc ;  /* 0xfffffffc0f0f7836 */ /* 0x000fe20000000000 */
[----:B------:R-:W-:Y:S06]  /*03a0*/  @P2 BRA `(.L_x_5) ;  /* 0xfffffffc00842947 */ /* 0x000fec000383ffff */
.L_x_2:
[----:B------:R-:W-:-:S13]  /*03b0*/  ISETP.NE.AND P0, PT, R0, RZ, PT ;  /* 0x000000ff0000720c */ /* 0x000fda0003f05270 */
[----:B------:R-:W-:Y:S05]  /*03c0*/  @!P0 EXIT ;  /* 0x000000000000894d */ /* 0x000fea0003800000 */
[----:B------:R-:W1:Y:S01]  /*03d0*/  LDC.64 R6, c[0x0][0x388] ;  /* 0x0000e200ff067b82 */ /* 0x000e620000000a00 */
[----:B------:R-:W2:Y:S01]  /*03e0*/  LDCU UR5, c[0x0][0x390] ;  /* 0x00007200ff0577ac */ /* 0x000ea20008000800 */
[----:B------:R-:W-:Y:S01]  /*03f0*/  IMAD.MOV R0, RZ, RZ, -R0 ;  /* 0x000000ffff007224 */ /* 0x000fe200078e0a00 */
[----:B--2---:R-:W-:Y:S01]  /*0400*/  ISETP.GE.AND P1, PT, R9, UR5, PT ;  /* 0x0000000509007c0c */ /* 0x004fe2000bf26270 */
[C---:B-1----:R-:W-:Y:S01]  /*0410*/  IMAD.WIDE.U32 R6, R11.reuse, 0x4, R6 ;  /* 0x000000040b067825 */ /* 0x042fe200078e0006 */
[----:B------:R-:W-:-:S03]  /*0420*/  IADD3 R11, PT, PT, R11, -UR4, -R10 ;  /* 0x800000040b0b7c10 */ /* 0x000fc6000fffe80a */
[----:B------:R-:W-:-:S08]  /*0430*/  IMAD.MOV.U32 R8, RZ, RZ, R6 ;  /* 0x000000ffff087224 */ /* 0x000fd000078e0006 */
.L_x_8:
[----:B------:R-:W-:Y:S01]  /*0440*/  VIADD R0, R0, 0x1 ;  /* 0x0000000100007836 */ /* 0x000fe20000000000 */
[----:B------:R-:W-:Y:S04]  /*0450*/  BSSY.RECONVERGENT B0, `(.L_x_6) ;  /* 0x0000009000007945 */ /* 0x000fe80003800200 */
[----:B------:R-:W-:Y:S01]  /*0460*/  ISETP.NE.AND P2, PT, R0, RZ, PT ;  /* 0x000000ff0000720c */ /* 0x000fe20003f45270 */
[----:B-1----:R-:W-:-:S12]  /*0470*/  @P1 BRA `(.L_x_7) ;  /* 0x0000000000181947 */ /* 0x002fd80003800000 */
[----:B------:R-:W-:Y:S01]  /*0480*/  IMAD.MOV.U32 R6, RZ, RZ, R8 ;  /* 0x000000ffff067224 */ /* 0x000fe200078e0008 */
[----:B------:R-:W2:Y:S05]  /*0490*/  LDG.E R9, desc[UR8][R2.64] ;  /* 0x0000000802097981 */ /* 0x000eaa000c1e1900 */
[----:B------:R-:W2:Y:S02]  /*04a0*/  LDG.E R6, desc[UR8][R6.64] ;  /* 0x0000000806067981 */ /* 0x000ea4000c1e1900 */
[----:B--2---:R-:W-:-:S04]  /*04b0*/  ISETP.GE.AND P0, PT, R6, R9, PT ;  /* 0x000000090600720c */ /* 0x004fc80003f06270 */
[----:B------:R-:W-:-:S13]  /*04c0*/  ISETP.EQ.OR P0, PT, R11, RZ, P0 ;  /* 0x000000ff0b00720c */ /* 0x000fda0000702670 */
[----:B------:R1:W-:Y:S02]  /*04d0*/  @!P0 STG.E desc[UR8][R4.64], RZ ;  /* 0x000000ff04008986 */ /* 0x0003e4000c101908 */
.L_x_7:
[----:B------:R-:W-:Y:S05]  /*04e0*/  BSYNC.RECONVERGENT B0 ;  /* 0x0000000000007941 */ /* 0x000fea0003800200 */
.L_x_6:
[----:B------:R-:W-:Y:S01]  /*04f0*/  IADD3 R8, P0, PT, R8, 0x4, RZ ;  /* 0x0000000408087810 */ /* 0x000fe20007f1e0ff */
[----:B------:R-:W-:-:S04]  /*0500*/  VIADD R11, R11, 0x1 ;  /* 0x000000010b0b7836 */ /* 0x000fc80000000000 */
[----:B------:R-:W-:Y:S01]  /*0510*/  IMAD.X R7, RZ, RZ, R7, P0 ;  /* 0x000000ffff077224 */ /* 0x000fe200000e0607 */
[----:B------:R-:W-:Y:S07]  /*0520*/  @P2 BRA `(.L_x_8) ;  /* 0xfffffffc00c42947 */ /* 0x000fee000383ffff */
[----:B------:R-:W-:Y:S05]  /*0530*/  EXIT ;  /* 0x000000000000794d */ /* 0x000fea0003800000 */
.L_x_9:
        /* <DEDUP_REMOVED lines=12> */
.L_x_13:


//--------------------- .text._Z5setupPii         --------------------------
	.section	.text._Z5setupPii,"ax",@progbits
	.align	128
        .global         _Z5setupPii
        .type           _Z5setupPii,@function
        .size           _Z5setupPii,(.L_x_14 - _Z5setupPii)
        .other          _Z5setupPii,@"STO_CUDA_ENTRY STV_DEFAULT"
_Z5setupPii:
.text._Z5setupPii:
        /* <DEDUP_REMOVED lines=10> */
[----:B------:R-:W-:Y:S02]  /*00a0*/  HFMA2 R7, -RZ, RZ, 0, 5.9604644775390625e-08 ;  /* 0x00000001ff077431 */ /* 0x000fe400000001ff */
[----:B0-----:R-:W-:-:S05]  /*00b0*/  IMAD.WIDE R2, R5, 0x4, R2 ;  /* 0x0000000405027825 */ /* 0x001fca00078e0202 */
[----:B-1----:R-:W-:Y:S01]  /*00c0*/  STG.E desc[UR4][R2.64], R7 ;  /* 0x0000000702007986 */ /* 0x002fe2000c101904 */
[----:B------:R-:W-:Y:S05]  /*00d0*/  EXIT ;  /* 0x000000000000794d */ /* 0x000fea0003800000 */
.L_x_10:
        /* <DEDUP_REMOVED lines=10> */
.L_x_14:


//--------------------- .nv.shared.reserved.0     --------------------------
	.section	.nv.shared.reserved.0,"aw",@nobits
	.weak		__nv_reservedSMEM_offset_0_alias
	.size		__nv_reservedSMEM_offset_0_alias, 0, 64
	.other		__nv_reservedSMEM_offset_0_alias,@"STO_CUDA_RESERVED_SHARED STV_DEFAULT"
__nv_reservedSMEM_offset_0_alias:
	.zero		0
	.zero		64


//--------------------- .nv.constant0._Z11last_digitsPiS_i --------------------------
	.section	.nv.constant0._Z11last_digitsPiS_i,"a",@progbits
	.sectionflags	@""
	.align	4
.nv.constant0._Z11last_digitsPiS_i:
	.zero		916


//--------------------- .nv.constant0._Z6finishPiS_S_i --------------------------
	.section	.nv.constant0._Z6finishPiS_S_i,"a",@progbits
	.sectionflags	@""
	.align	4
.nv.constant0._Z6finishPiS_S_i:
	.zero		924


//--------------------- .nv.constant0._Z3minPiS_i --------------------------
	.section	.nv.constant0._Z3minPiS_i,"a",@progbits
	.sectionflags	@""
	.align	4
.nv.constant0._Z3minPiS_i:
	.zero		916


//--------------------- .nv.constant0._Z5setupPii --------------------------
	.section	.nv.constant0._Z5setupPii,"a",@progbits
	.sectionflags	@""
	.align	4
.nv.constant0._Z5setupPii:
	.zero		908


//--------------------- SYMBOLS --------------------------

	.type		.nv.reservedSmem.offset0,@object
	.size		.nv.reservedSmem.offset0,0x4
